//
// Generated by NVIDIA NVVM Compiler
//
// Compiler Build ID: CL-36424714
// Cuda compilation tools, release 13.0, V13.0.88
// Based on NVVM 20.0.0
//

.version 9.0
.target sm_100
.address_size 64

	// .globl	_Z17rgb2ycbcr_rowwisePhPfiii
// _ZZ16histogram_sharedPfPiiiE4temp has been demoted

.visible .entry _Z17rgb2ycbcr_rowwisePhPfiii(
	.param .u64 .ptr .align 1 _Z17rgb2ycbcr_rowwisePhPfiii_param_0,
	.param .u64 .ptr .align 1 _Z17rgb2ycbcr_rowwisePhPfiii_param_1,
	.param .u32 _Z17rgb2ycbcr_rowwisePhPfiii_param_2,
	.param .u32 _Z17rgb2ycbcr_rowwisePhPfiii_param_3,
	.param .u32 _Z17rgb2ycbcr_rowwisePhPfiii_param_4
)
{
	.reg .pred 	%p<4>;
	.reg .b16 	%rs<4>;
	.reg .b32 	%r<18>;
	.reg .b32 	%f<7>;
	.reg .b64 	%rd<9>;

	ld.param.u64 	%rd1, [_Z17rgb2ycbcr_rowwisePhPfiii_param_0];
	ld.param.u64 	%rd2, [_Z17rgb2ycbcr_rowwisePhPfiii_param_1];
	ld.param.u32 	%r4, [_Z17rgb2ycbcr_rowwisePhPfiii_param_2];
	ld.param.u32 	%r5, [_Z17rgb2ycbcr_rowwisePhPfiii_param_3];
	ld.param.u32 	%r7, [_Z17rgb2ycbcr_rowwisePhPfiii_param_4];
	mov.u32 	%r8, %tid.x;
	mov.u32 	%r9, %ctaid.x;
	mov.u32 	%r10, %ntid.x;
	mad.lo.s32 	%r1, %r9, %r10, %r8;
	mov.u32 	%r11, %tid.y;
	mov.u32 	%r12, %ctaid.y;
	mov.u32 	%r13, %ntid.y;
	mad.lo.s32 	%r2, %r12, %r13, %r11;
	add.s32 	%r14, %r7, %r2;
	setp.ge.s32 	%p1, %r1, %r4;
	setp.ge.s32 	%p2, %r14, %r5;
	or.pred  	%p3, %p1, %p2;
	@%p3 bra 	$L__BB0_2;
	cvta.to.global.u64 	%rd3, %rd1;
	cvta.to.global.u64 	%rd4, %rd2;
	mad.lo.s32 	%r15, %r14, %r4, %r1;
	mul.lo.s32 	%r16, %r15, 3;
	cvt.s64.s32 	%rd5, %r16;
	add.s64 	%rd6, %rd3, %rd5;
	ld.global.u8 	%rs1, [%rd6];
	cvt.rn.f32.u16 	%f1, %rs1;
	ld.global.u8 	%rs2, [%rd6+1];
	cvt.rn.f32.u16 	%f2, %rs2;
	mul.f32 	%f3, %f2, 0f3F1645A2;
	fma.rn.f32 	%f4, %f1, 0f3E991687, %f3;
	ld.global.u8 	%rs3, [%rd6+2];
	cvt.rn.f32.u16 	%f5, %rs3;
	fma.rn.f32 	%f6, %f5, 0f3DE978D5, %f4;
	mad.lo.s32 	%r17, %r4, %r2, %r1;
	mul.wide.s32 	%rd7, %r17, 4;
	add.s64 	%rd8, %rd4, %rd7;
	st.global.f32 	[%rd8], %f6;
$L__BB0_2:
	ret;

}
	// .globl	_Z16histogram_sharedPfPiii
.visible .entry _Z16histogram_sharedPfPiii(
	.param .u64 .ptr .align 1 _Z16histogram_sharedPfPiii_param_0,
	.param .u64 .ptr .align 1 _Z16histogram_sharedPfPiii_param_1,
	.param .u32 _Z16histogram_sharedPfPiii_param_2,
	.param .u32 _Z16histogram_sharedPfPiii_param_3
)
{
	.reg .pred 	%p<6>;
	.reg .b32 	%r<24>;
	.reg .b32 	%f<2>;
	.reg .b64 	%rd<9>;
	// demoted variable
	.shared .align 4 .b8 _ZZ16histogram_sharedPfPiiiE4temp[1024];
	ld.param.u64 	%rd1, [_Z16histogram_sharedPfPiii_param_0];
	ld.param.u64 	%rd2, [_Z16histogram_sharedPfPiii_param_1];
	ld.param.u32 	%r5, [_Z16histogram_sharedPfPiii_param_2];
	ld.param.u32 	%r6, [_Z16histogram_sharedPfPiii_param_3];
	mov.u32 	%r1, %tid.x;
	setp.gt.u32 	%p1, %r1, 255;
	shl.b32 	%r7, %r1, 2;
	mov.u32 	%r8, _ZZ16histogram_sharedPfPiiiE4temp;
	add.s32 	%r2, %r8, %r7;
	@%p1 bra 	$L__BB1_2;
	mov.b32 	%r9, 0;
	st.shared.u32 	[%r2], %r9;
$L__BB1_2:
	bar.sync 	0;
	mov.u32 	%r10, %ctaid.x;
	mov.u32 	%r11, %ntid.x;
	mad.lo.s32 	%r3, %r10, %r11, %r1;
	mov.u32 	%r12, %tid.y;
	mov.u32 	%r13, %ctaid.y;
	mov.u32 	%r14, %ntid.y;
	mad.lo.s32 	%r15, %r13, %r14, %r12;
	setp.ge.s32 	%p2, %r3, %r5;
	setp.ge.s32 	%p3, %r15, %r6;
	or.pred  	%p4, %p2, %p3;
	@%p4 bra 	$L__BB1_5;
	setp.gt.u32 	%p5, %r1, 255;
	mad.lo.s32 	%r16, %r5, %r15, %r3;
	cvta.to.global.u64 	%rd3, %rd1;
	mul.wide.s32 	%rd4, %r16, 4;
	add.s64 	%rd5, %rd3, %rd4;
	ld.global.f32 	%f1, [%rd5];
	cvt.rzi.s32.f32 	%r17, %f1;
	shl.b32 	%r18, %r17, 2;
	add.s32 	%r20, %r8, %r18;
	atom.shared.add.u32 	%r21, [%r20], 1;
	bar.sync 	0;
	@%p5 bra 	$L__BB1_5;
	cvta.to.global.u64 	%rd6, %rd2;
	mul.wide.u32 	%rd7, %r1, 4;
	add.s64 	%rd8, %rd6, %rd7;
	ld.shared.u32 	%r22, [%r2];
	atom.global.add.u32 	%r23, [%rd8], %r22;
$L__BB1_5:
	ret;

}
	// .globl	_Z24equalize_and_reconstructPhS_Piiii
.visible .entry _Z24equalize_and_reconstructPhS_Piiii(
	.param .u64 .ptr .align 1 _Z24equalize_and_reconstructPhS_Piiii_param_0,
	.param .u64 .ptr .align 1 _Z24equalize_and_reconstructPhS_Piiii_param_1,
	.param .u64 .ptr .align 1 _Z24equalize_and_reconstructPhS_Piiii_param_2,
	.param .u32 _Z24equalize_and_reconstructPhS_Piiii_param_3,
	.param .u32 _Z24equalize_and_reconstructPhS_Piiii_param_4,
	.param .u32 _Z24equalize_and_reconstructPhS_Piiii_param_5
)
{
	.reg .pred 	%p<4>;
	.reg .b32 	%r<23>;
	.reg .b64 	%rd<16>;

	ld.param.u64 	%rd1, [_Z24equalize_and_reconstructPhS_Piiii_param_0];
	ld.param.u64 	%rd2, [_Z24equalize_and_reconstructPhS_Piiii_param_1];
	ld.param.u64 	%rd3, [_Z24equalize_and_reconstructPhS_Piiii_param_2];
	ld.param.u32 	%r3, [_Z24equalize_and_reconstructPhS_Piiii_param_3];
	ld.param.u32 	%r4, [_Z24equalize_and_reconstructPhS_Piiii_param_4];
	ld.param.u32 	%r6, [_Z24equalize_and_reconstructPhS_Piiii_param_5];
	mov.u32 	%r7, %tid.x;
	mov.u32 	%r8, %ctaid.x;
	mov.u32 	%r9, %ntid.x;
	mad.lo.s32 	%r1, %r8, %r9, %r7;
	mov.u32 	%r10, %tid.y;
	mov.u32 	%r11, %ctaid.y;
	mov.u32 	%r12, %ntid.y;
	mad.lo.s32 	%r13, %r11, %r12, %r10;
	add.s32 	%r14, %r13, %r6;
	setp.ge.s32 	%p1, %r1, %r3;
	setp.ge.s32 	%p2, %r14, %r4;
	or.pred  	%p3, %p1, %p2;
	@%p3 bra 	$L__BB2_2;
	cvta.to.global.u64 	%rd4, %rd1;
	cvta.to.global.u64 	%rd5, %rd3;
	cvta.to.global.u64 	%rd6, %rd2;
	mad.lo.s32 	%r15, %r14, %r3, %r1;
	mul.lo.s32 	%r16, %r15, 3;
	cvt.s64.s32 	%rd7, %r16;
	add.s64 	%rd8, %rd4, %rd7;
	ld.global.u8 	%r17, [%rd8];
	mul.wide.u32 	%rd9, %r17, 4;
	add.s64 	%rd10, %rd5, %rd9;
	ld.global.u32 	%r18, [%rd10];
	add.s64 	%rd11, %rd6, %rd7;
	st.global.u8 	[%rd11], %r18;
	ld.global.u8 	%r19, [%rd8+1];
	mul.wide.u32 	%rd12, %r19, 4;
	add.s64 	%rd13, %rd5, %rd12;
	ld.global.u32 	%r20, [%rd13];
	st.global.u8 	[%rd11+1], %r20;
	ld.global.u8 	%r21, [%rd8+2];
	mul.wide.u32 	%rd14, %r21, 4;
	add.s64 	%rd15, %rd5, %rd14;
	ld.global.u32 	%r22, [%rd15];
	st.global.u8 	[%rd11+2], %r22;
$L__BB2_2:
	ret;

}


// ===== COMPILED SASS (sm_100) =====

	.target	sm_100

	.elftype	@"ET_EXEC"


//--------------------- .note.nv.tkinfo           --------------------------
	.section	.note.nv.tkinfo,"",@"SHT_NOTE"
	.sectionflags	@"SHF_NOTE_NV_TKINFO"
	.tkinfo
        /*0018*/ 	.word	0x00000002
        /*0030*/ 	.string	""
        /*0030*/ 	.string	"ptxas"
        /*0030*/ 	.string	"Cuda compilation tools, release 13.0, V13.0.88"
        /*0030*/ 	.string	"Build cuda_13.0.r13.0/compiler.36424714_0"
        /*0030*/ 	.string	"-arch sm_100 -m 64 "



//--------------------- .note.nv.cuinfo           --------------------------
	.section	.note.nv.cuinfo,"",@"SHT_NOTE"
	.sectionflags	@"SHF_NOTE_NV_CUINFO"
        /*0018*/ 	.short	0x0002
        /*001a*/ 	.short	0x0064
        /*001c*/ 	.short	0x0082
	.zero		2


//--------------------- .nv.info                  --------------------------
	.section	.nv.info,"",@"SHT_CUDA_INFO"
	.align	4


	//----- nvinfo : EIATTR_REGCOUNT
	.align		4
        /*0000*/ 	.byte	0x04, 0x2f
        /*0002*/ 	.short	(.L_1 - .L_0)
	.align		4
.L_0:
        /*0004*/ 	.word	index@(_Z17rgb2ycbcr_rowwisePhPfiii)
        /*0008*/ 	.word	0x0000000e


	//----- nvinfo : EIATTR_FRAME_SIZE
	.align		4
.L_1:
        /*000c*/ 	.byte	0x04, 0x11
        /*000e*/ 	.short	(.L_3 - .L_2)
	.align		4
.L_2:
        /*0010*/ 	.word	index@(_Z17rgb2ycbcr_rowwisePhPfiii)
        /*0014*/ 	.word	0x00000000


	//----- nvinfo : EIATTR_REGCOUNT
	.align		4
.L_3:
        /*0018*/ 	.byte	0x04, 0x2f
        /*001a*/ 	.short	(.L_5 - .L_4)
	.align		4
.L_4:
        /*001c*/ 	.word	index@(_Z16histogram_sharedPfPiii)
        /*0020*/ 	.word	0x0000000a


	//----- nvinfo : EIATTR_FRAME_SIZE
	.align		4
.L_5:
        /*0024*/ 	.byte	0x04, 0x11
        /*0026*/ 	.short	(.L_7 - .L_6)
	.align		4
.L_6:
        /*0028*/ 	.word	index@(_Z16histogram_sharedPfPiii)
        /*002c*/ 	.word	0x00000000


	//----- nvinfo : EIATTR_REGCOUNT
	.align		4
.L_7:
        /*0030*/ 	.byte	0x04, 0x2f
        /*0032*/ 	.short	(.L_9 - .L_8)
	.align		4
.L_8:
        /*0034*/ 	.word	index@(_Z24equalize_and_reconstructPhS_Piiii)
        /*0038*/ 	.word	0x00000010


	//----- nvinfo : EIATTR_FRAME_SIZE
	.align		4
.L_9:
        /*003c*/ 	.byte	0x04, 0x11
        /*003e*/ 	.short	(.L_11 - .L_10)
	.align		4
.L_10:
        /*0040*/ 	.word	index@(_Z24equalize_and_reconstructPhS_Piiii)
        /*0044*/ 	.word	0x00000000


	//----- nvinfo : EIATTR_MIN_STACK_SIZE
	.align		4
.L_11:
        /*0048*/ 	.byte	0x04, 0x12
        /*004a*/ 	.short	(.L_13 - .L_12)
	.align		4
.L_12:
        /*004c*/ 	.word	index@(_Z24equalize_and_reconstructPhS_Piiii)
        /*0050*/ 	.word	0x00000000


	//----- nvinfo : EIATTR_MIN_STACK_SIZE
	.align		4
.L_13:
        /*0054*/ 	.byte	0x04, 0x12
        /*0056*/ 	.short	(.L_15 - .L_14)
	.align		4
.L_14:
        /*0058*/ 	.word	index@(_Z16histogram_sharedPfPiii)
        /*005c*/ 	.word	0x00000000


	//----- nvinfo : EIATTR_MIN_STACK_SIZE
	.align		4
.L_15:
        /*0060*/ 	.byte	0x04, 0x12
        /*0062*/ 	.short	(.L_17 - .L_16)
	.align		4
.L_16:
        /*0064*/ 	.word	index@(_Z17rgb2ycbcr_rowwisePhPfiii)
        /*0068*/ 	.word	0x00000000
.L_17:


//--------------------- .nv.compat                --------------------------
	.section	.nv.compat,"",@"SHT_CUDA_COMPAT_INFO"
	.align	4
        /*0000*/ 	.byte	0x02, 0x09, 0x00, 0x00, 0x02, 0x02, 0x01, 0x00, 0x02, 0x05, 0x05, 0x00, 0x03, 0x07, 0x01, 0x01
        /*0010*/ 	.byte	0x02, 0x03, 0x00, 0x00, 0x02, 0x06, 0x01, 0x00, 0x04, 0x0b, 0x08, 0x00, 0x09, 0x00, 0x00, 0x00
        /*0020*/ 	.byte	0x00, 0x00, 0x00, 0x00


//--------------------- .nv.info._Z24equalize_and_reconstructPhS_Piiii --------------------------
	.section	.nv.info._Z24equalize_and_reconstructPhS_Piiii,"",@"SHT_CUDA_INFO"
	.sectionflags	@""
	.align	4


	//----- nvinfo : EIATTR_CUDA_API_VERSION
	.align		4
        /*0000*/ 	.byte	0x04, 0x37
        /*0002*/ 	.short	(.L_19 - .L_18)
.L_18:
        /*0004*/ 	.word	0x00000082


	//----- nvinfo : EIATTR_KPARAM_INFO
	.align		4
.L_19:
        /*0008*/ 	.byte	0x04, 0x17
        /*000a*/ 	.short	(.L_21 - .L_20)
.L_20:
        /*000c*/ 	.word	0x00000000
        /*0010*/ 	.short	0x0005
        /*0012*/ 	.short	0x0020
        /*0014*/ 	.byte	0x00, 0xf0, 0x11, 0x00


	//----- nvinfo : EIATTR_KPARAM_INFO
	.align		4
.L_21:
        /*0018*/ 	.byte	0x04, 0x17
        /*001a*/ 	.short	(.L_23 - .L_22)
.L_22:
        /*001c*/ 	.word	0x00000000
        /*0020*/ 	.short	0x0004
        /*0022*/ 	.short	0x001c
        /*0024*/ 	.byte	0x00, 0xf0, 0x11, 0x00


	//----- nvinfo : EIATTR_KPARAM_INFO
	.align		4
.L_23:
        /*0028*/ 	.byte	0x04, 0x17
        /*002a*/ 	.short	(.L_25 - .L_24)
.L_24:
        /*002c*/ 	.word	0x00000000
        /*0030*/ 	.short	0x0003
        /*0032*/ 	.short	0x0018
        /*0034*/ 	.byte	0x00, 0xf0, 0x11, 0x00


	//----- nvinfo : EIATTR_KPARAM_INFO
	.align		4
.L_25:
        /*0038*/ 	.byte	0x04, 0x17
        /*003a*/ 	.short	(.L_27 - .L_26)
.L_26:
        /*003c*/ 	.word	0x00000000
        /*0040*/ 	.short	0x0002
        /*0042*/ 	.short	0x0010
        /*0044*/ 	.byte	0x00, 0xf5, 0x21, 0x00


	//----- nvinfo : EIATTR_KPARAM_INFO
	.align		4
.L_27:
        /*0048*/ 	.byte	0x04, 0x17
        /*004a*/ 	.short	(.L_29 - .L_28)
.L_28:
        /*004c*/ 	.word	0x00000000
        /*0050*/ 	.short	0x0001
        /*0052*/ 	.short	0x0008
        /*0054*/ 	.byte	0x00, 0xf5, 0x21, 0x00


	//----- nvinfo : EIATTR_KPARAM_INFO
	.align		4
.L_29:
        /*0058*/ 	.byte	0x04, 0x17
        /*005a*/ 	.short	(.L_31 - .L_30)
.L_30:
        /*005c*/ 	.word	0x00000000
        /*0060*/ 	.short	0x0000
        /*0062*/ 	.short	0x0000
        /*0064*/ 	.byte	0x00, 0xf5, 0x21, 0x00


	//----- nvinfo : EIATTR_SPARSE_MMA_MASK
	.align		4
.L_31:
        /*0068*/ 	.byte	0x03, 0x50
        /*006a*/ 	.short	0x0000


	//----- nvinfo : EIATTR_MAXREG_COUNT
	.align		4
        /*006c*/ 	.byte	0x03, 0x1b
        /*006e*/ 	.short	0x00ff


	//----- nvinfo : EIATTR_MERCURY_ISA_VERSION
	.align		4
        /*0070*/ 	.byte	0x03, 0x5f
        /*0072*/ 	.short	0x0101


	//----- nvinfo : EIATTR_VRC_CTA_INIT_COUNT
	.align		4
        /*0074*/ 	.byte	0x02, 0x4a
	.zero		1
	.zero		1


	//----- nvinfo : EIATTR_EXIT_INSTR_OFFSETS
	.align		4
        /*0078*/ 	.byte	0x04, 0x1c
        /*007a*/ 	.short	(.L_33 - .L_32)


	//   ....[0]....
.L_32:
        /*007c*/ 	.word	0x000000e0


	//   ....[1]....
        /*0080*/ 	.word	0x00000250


	//----- nvinfo : EIATTR_CBANK_PARAM_SIZE
	.align		4
.L_33:
        /*0084*/ 	.byte	0x03, 0x19
        /*0086*/ 	.short	0x0024


	//----- nvinfo : EIATTR_PARAM_CBANK
	.align		4
        /*0088*/ 	.byte	0x04, 0x0a
        /*008a*/ 	.short	(.L_35 - .L_34)
	.align		4
.L_34:
        /*008c*/ 	.word	index@(.nv.constant0._Z24equalize_and_reconstructPhS_Piiii)
        /*0090*/ 	.short	0x0380
        /*0092*/ 	.short	0x0024


	//----- nvinfo : EIATTR_SW_WAR
	.align		4
.L_35:
        /*0094*/ 	.byte	0x04, 0x36
        /*0096*/ 	.short	(.L_37 - .L_36)
.L_36:
        /*0098*/ 	.word	0x00000008
.L_37:


//--------------------- .nv.info._Z16histogram_sharedPfPiii --------------------------
	.section	.nv.info._Z16histogram_sharedPfPiii,"",@"SHT_CUDA_INFO"
	.sectionflags	@""
	.align	4


	//----- nvinfo : EIATTR_CUDA_API_VERSION
	.align		4
        /*0000*/ 	.byte	0x04, 0x37
        /*0002*/ 	.short	(.L_39 - .L_38)
.L_38:
        /*0004*/ 	.word	0x00000082


	//----- nvinfo : EIATTR_KPARAM_INFO
	.align		4
.L_39:
        /*0008*/ 	.byte	0x04, 0x17
        /*000a*/ 	.short	(.L_41 - .L_40)
.L_40:
        /*000c*/ 	.word	0x00000000
        /*0010*/ 	.short	0x0003
        /*0012*/ 	.short	0x0014
        /*0014*/ 	.byte	0x00, 0xf0, 0x11, 0x00


	//----- nvinfo : EIATTR_KPARAM_INFO
	.align		4
.L_41:
        /*0018*/ 	.byte	0x04, 0x17
        /*001a*/ 	.short	(.L_43 - .L_42)
.L_42:
        /*001c*/ 	.word	0x00000000
        /*0020*/ 	.short	0x0002
        /*0022*/ 	.short	0x0010
        /*0024*/ 	.byte	0x00, 0xf0, 0x11, 0x00


	//----- nvinfo : EIATTR_KPARAM_INFO
	.align		4
.L_43:
        /*0028*/ 	.byte	0x04, 0x17
        /*002a*/ 	.short	(.L_45 - .L_44)
.L_44:
        /*002c*/ 	.word	0x00000000
        /*0030*/ 	.short	0x0001
        /*0032*/ 	.short	0x0008
        /*0034*/ 	.byte	0x00, 0xf5, 0x21, 0x00


	//----- nvinfo : EIATTR_KPARAM_INFO
	.align		4
.L_45:
        /*0038*/ 	.byte	0x04, 0x17
        /*003a*/ 	.short	(.L_47 - .L_46)
.L_46:
        /*003c*/ 	.word	0x00000000
        /*0040*/ 	.short	0x0000
        /*0042*/ 	.short	0x0000
        /*0044*/ 	.byte	0x00, 0xf5, 0x21, 0x00


	//----- nvinfo : EIATTR_SPARSE_MMA_MASK
	.align		4
.L_47:
        /*0048*/ 	.byte	0x03, 0x50
        /*004a*/ 	.short	0x0000


	//----- nvinfo : EIATTR_MAXREG_COUNT
	.align		4
        /*004c*/ 	.byte	0x03, 0x1b
        /*004e*/ 	.short	0x00ff


	//----- nvinfo : EIATTR_NUM_BARRIERS
	.align		4
        /*0050*/ 	.byte	0x02, 0x4c
        /*0052*/ 	.byte	0x01
	.zero		1


	//----- nvinfo : EIATTR_MERCURY_ISA_VERSION
	.align		4
        /*0054*/ 	.byte	0x03, 0x5f
        /*0056*/ 	.short	0x0101


	//----- nvinfo : EIATTR_VRC_CTA_INIT_COUNT
	.align		4
        /*0058*/ 	.byte	0x02, 0x4a
	.zero		1
	.zero		1


	//----- nvinfo : EIATTR_EXIT_INSTR_OFFSETS
	.align		4
        /*005c*/ 	.byte	0x04, 0x1c
        /*005e*/ 	.short	(.L_49 - .L_48)


	//   ....[0]....
.L_48:
        /*0060*/ 	.word	0x00000130


	//   ....[1]....
        /*0064*/ 	.word	0x000001d0


	//   ....[2]....
        /*0068*/ 	.word	0x00000220


	//----- nvinfo : EIATTR_CBANK_PARAM_SIZE
	.align		4
.L_49:
        /*006c*/ 	.byte	0x03, 0x19
        /*006e*/ 	.short	0x0018


	//----- nvinfo : EIATTR_PARAM_CBANK
	.align		4
        /*0070*/ 	.byte	0x04, 0x0a
        /*0072*/ 	.short	(.L_51 - .L_50)
	.align		4
.L_50:
        /*0074*/ 	.word	index@(.nv.constant0._Z16histogram_sharedPfPiii)
        /*0078*/ 	.short	0x0380
        /*007a*/ 	.short	0x0018


	//----- nvinfo : EIATTR_SW_WAR
	.align		4
.L_51:
        /*007c*/ 	.byte	0x04, 0x36
        /*007e*/ 	.short	(.L_53 - .L_52)
.L_52:
        /*0080*/ 	.word	0x00000008
.L_53:


//--------------------- .nv.info._Z17rgb2ycbcr_rowwisePhPfiii --------------------------
	.section	.nv.info._Z17rgb2ycbcr_rowwisePhPfiii,"",@"SHT_CUDA_INFO"
	.sectionflags	@""
	.align	4


	//----- nvinfo : EIATTR_CUDA_API_VERSION
	.align		4
        /*0000*/ 	.byte	0x04, 0x37
        /*0002*/ 	.short	(.L_55 - .L_54)
.L_54:
        /*0004*/ 	.word	0x00000082


	//----- nvinfo : EIATTR_KPARAM_INFO
	.align		4
.L_55:
        /*0008*/ 	.byte	0x04, 0x17
        /*000a*/ 	.short	(.L_57 - .L_56)
.L_56:
        /*000c*/ 	.word	0x00000000
        /*0010*/ 	.short	0x0004
        /*0012*/ 	.short	0x0018
        /*0014*/ 	.byte	0x00, 0xf0, 0x11, 0x00


	//----- nvinfo : EIATTR_KPARAM_INFO
	.align		4
.L_57:
        /*0018*/ 	.byte	0x04, 0x17
        /*001a*/ 	.short	(.L_59 - .L_58)
.L_58:
        /*001c*/ 	.word	0x00000000
        /*0020*/ 	.short	0x0003
        /*0022*/ 	.short	0x0014
        /*0024*/ 	.byte	0x00, 0xf0, 0x11, 0x00


	//----- nvinfo : EIATTR_KPARAM_INFO
	.align		4
.L_59:
        /*0028*/ 	.byte	0x04, 0x17
        /*002a*/ 	.short	(.L_61 - .L_60)
.L_60:
        /*002c*/ 	.word	0x00000000
        /*0030*/ 	.short	0x0002
        /*0032*/ 	.short	0x0010
        /*0034*/ 	.byte	0x00, 0xf0, 0x11, 0x00


	//----- nvinfo : EIATTR_KPARAM_INFO
	.align		4
.L_61:
        /*0038*/ 	.byte	0x04, 0x17
        /*003a*/ 	.short	(.L_63 - .L_62)
.L_62:
        /*003c*/ 	.word	0x00000000
        /*0040*/ 	.short	0x0001
        /*0042*/ 	.short	0x0008
        /*0044*/ 	.byte	0x00, 0xf5, 0x21, 0x00


	//----- nvinfo : EIATTR_KPARAM_INFO
	.align		4
.L_63:
        /*0048*/ 	.byte	0x04, 0x17
        /*004a*/ 	.short	(.L_65 - .L_64)
.L_64:
        /*004c*/ 	.word	0x00000000
        /*0050*/ 	.short	0x0000
        /*0052*/ 	.short	0x0000
        /*0054*/ 	.byte	0x00, 0xf5, 0x21, 0x00


	//----- nvinfo : EIATTR_SPARSE_MMA_MASK
	.align		4
.L_65:
        /*0058*/ 	.byte	0x03, 0x50
        /*005a*/ 	.short	0x0000


	//----- nvinfo : EIATTR_MAXREG_COUNT
	.align		4
        /*005c*/ 	.byte	0x03, 0x1b
        /*005e*/ 	.short	0x00ff


	//----- nvinfo : EIATTR_MERCURY_ISA_VERSION
	.align		4
        /*0060*/ 	.byte	0x03, 0x5f
        /*0062*/ 	.short	0x0101


	//----- nvinfo : EIATTR_VRC_CTA_INIT_COUNT
	.align		4
        /*0064*/ 	.byte	0x02, 0x4a
	.zero		1
	.zero		1


	//----- nvinfo : EIATTR_EXIT_INSTR_OFFSETS
	.align		4
        /*0068*/ 	.byte	0x04, 0x1c
        /*006a*/ 	.short	(.L_67 - .L_66)


	//   ....[0]....
.L_66:
        /*006c*/ 	.word	0x000000e0


	//   ....[1]....
        /*0070*/ 	.word	0x00000220


	//----- nvinfo : EIATTR_CBANK_PARAM_SIZE
	.align		4
.L_67:
        /*0074*/ 	.byte	0x03, 0x19
        /*0076*/ 	.short	0x001c


	//----- nvinfo : EIATTR_PARAM_CBANK
	.align		4
        /*0078*/ 	.byte	0x04, 0x0a
        /*007a*/ 	.short	(.L_69 - .L_68)
	.align		4
.L_68:
        /*007c*/ 	.word	index@(.nv.constant0._Z17rgb2ycbcr_rowwisePhPfiii)
        /*0080*/ 	.short	0x0380
        /*0082*/ 	.short	0x001c


	//----- nvinfo : EIATTR_SW_WAR
	.align		4
.L_69:
        /*0084*/ 	.byte	0x04, 0x36
        /*0086*/ 	.short	(.L_71 - .L_70)
.L_70:
        /*0088*/ 	.word	0x00000008
.L_71:


//--------------------- .nv.callgraph             --------------------------
	.section	.nv.callgraph,"",@"SHT_CUDA_CALLGRAPH"
	.align	4
	.sectionentsize	8
	.align		4
        /*0000*/ 	.word	0x00000000
	.align		4
        /*0004*/ 	.word	0xffffffff
	.align		4
        /*0008*/ 	.word	0x00000000
	.align		4
        /*000c*/ 	.word	0xfffffffe
	.align		4
        /*0010*/ 	.word	0x00000000
	.align		4
        /*0014*/ 	.word	0xfffffffd
	.align		4
        /*0018*/ 	.word	0x00000000
	.align		4
        /*001c*/ 	.word	0xfffffffc


//--------------------- .text._Z24equalize_and_reconstructPhS_Piiii --------------------------
	.section	.text._Z24equalize_and_reconstructPhS_Piiii,"ax",@progbits
	.align	128
        .global         _Z24equalize_and_reconstructPhS_Piiii
        .type           _Z24equalize_and_reconstructPhS_Piiii,@function
        .size           _Z24equalize_and_reconstructPhS_Piiii,(.L_x_3 - _Z24equalize_and_reconstructPhS_Piiii)
        .other          _Z24equalize_and_reconstructPhS_Piiii,@"STO_CUDA_ENTRY STV_DEFAULT"
_Z24equalize_and_reconstructPhS_Piiii:
.text._Z24equalize_and_reconstructPhS_Piiii:
[----:B------:R-:W-:Y:S01]  /*0000*/  LDC R1, c[0x0][0x37c] ;  /* 0x0000df00ff017b82 */ /* 0x000fe20000000800 */
[----:B------:R-:W0:Y:S07]  /*0010*/  S2R R0, SR_TID.Y ;  /* 0x0000000000007919 */ /* 0x000e2e0000002200 */
[----:B------:R-:W1:Y:S01]  /*0020*/  LDC R5, c[0x0][0x360] ;  /* 0x0000d800ff057b82 */ /* 0x000e620000000800 */
[----:B------:R-:W2:Y:S01]  /*0030*/  LDCU UR6, c[0x0][0x3a0] ;  /* 0x00007400ff0677ac */ /* 0x000ea20008000800 */
[----:B------:R-:W1:Y:S01]  /*0040*/  S2R R2, SR_TID.X ;  /* 0x0000000000027919 */ /* 0x000e620000002100 */
[----:B------:R-:W3:Y:S05]  /*0050*/  LDCU.64 UR8, c[0x0][0x398] ;  /* 0x00007300ff0877ac */ /* 0x000eea0008000a00 */
[----:B------:R-:W0:Y:S08]  /*0060*/  S2UR UR5, SR_CTAID.Y ;  /* 0x00000000000579c3 */ /* 0x000e300000002600 */
[----:B------:R-:W0:Y:S08]  /*0070*/  LDC R3, c[0x0][0x364] ;  /* 0x0000d900ff037b82 */ /* 0x000e300000000800 */
[----:B------:R-:W1:Y:S01]  /*0080*/  S2UR UR4, SR_CTAID.X ;  /* 0x00000000000479c3 */ /* 0x000e620000002500 */
[----:B0-----:R-:W-:-:S05]  /*0090*/  IMAD R0, R3, UR5, R0 ;  /* 0x0000000503007c24 */ /* 0x001fca000f8e0200 */
[----:B--2---:R-:W-:Y:S01]  /*00a0*/  IADD3 R3, PT, PT, R0, UR6, RZ ;  /* 0x0000000600037c10 */ /* 0x004fe2000fffe0ff */
[----:B-1----:R-:W-:-:S03]  /*00b0*/  IMAD R0, R5, UR4, R2 ;  /* 0x0000000405007c24 */ /* 0x002fc6000f8e0202 */
[----:B---3--:R-:W-:-:S04]  /*00c0*/  ISETP.GE.AND P0, PT, R3, UR9, PT ;  /* 0x0000000903007c0c */ /* 0x008fc8000bf06270 */
[----:B------:R-:W-:-:S13]  /*00d0*/  ISETP.GE.OR P0, PT, R0, UR8, P0 ;  /* 0x0000000800007c0c */ /* 0x000fda0008706670 */
[----:B------:R-:W-:Y:S05]  /*00e0*/  @P0 EXIT ;  /* 0x000000000000094d */ /* 0x000fea0003800000 */
[----:B------:R-:W0:Y:S01]  /*00f0*/  LDCU.128 UR12, c[0x0][0x380] ;  /* 0x00007000ff0c77ac */ /* 0x000e220008000c00 */
[----:B------:R-:W-:Y:S01]  /*0100*/  IMAD R0, R3, UR8, R0 ;  /* 0x0000000803007c24 */ /* 0x000fe2000f8e0200 */
[----:B------:R-:W1:Y:S01]  /*0110*/  LDC.64 R10, c[0x0][0x390] ;  /* 0x0000e400ff0a7b82 */ /* 0x000e620000000a00 */
[----:B------:R-:W2:Y:S02]  /*0120*/  LDCU.64 UR4, c[0x0][0x358] ;  /* 0x00006b00ff0477ac */ /* 0x000ea40008000a00 */
[----:B------:R-:W-:-:S05]  /*0130*/  IMAD R0, R0, 0x3, RZ ;  /* 0x0000000300007824 */ /* 0x000fca00078e02ff */
[----:B------:R-:W-:Y:S02]  /*0140*/  SHF.R.S32.HI R7, RZ, 0x1f, R0 ;  /* 0x0000001fff077819 */ /* 0x000fe40000011400 */
[----:B0-----:R-:W-:-:S04]  /*0150*/  IADD3 R2, P0, PT, R0, UR12, RZ ;  /* 0x0000000c00027c10 */ /* 0x001fc8000ff1e0ff */
[----:B------:R-:W-:-:S05]  /*0160*/  IADD3.X R3, PT, PT, R7, UR13, RZ, P0, !PT ;  /* 0x0000000d07037c10 */ /* 0x000fca00087fe4ff */
[----:B--2---:R-:W1:Y:S01]  /*0170*/  LDG.E.U8 R5, desc[UR4][R2.64] ;  /* 0x0000000402057981 */ /* 0x004e62000c1e1100 */
[----:B------:R-:W-:Y:S01]  /*0180*/  IADD3 R6, P0, PT, R0, UR14, RZ ;  /* 0x0000000e00067c10 */ /* 0x000fe2000ff1e0ff */
[----:B-1----:R-:W-:-:S06]  /*0190*/  IMAD.WIDE.U32 R4, R5, 0x4, R10 ;  /* 0x0000000405047825 */ /* 0x002fcc00078e000a */
[----:B------:R-:W2:Y:S01]  /*01a0*/  LDG.E R5, desc[UR4][R4.64] ;  /* 0x0000000404057981 */ /* 0x000ea2000c1e1900 */
[----:B------:R-:W-:-:S05]  /*01b0*/  IADD3.X R7, PT, PT, R7, UR15, RZ, P0, !PT ;  /* 0x0000000f07077c10 */ /* 0x000fca00087fe4ff */
[----:B--2---:R-:W-:Y:S04]  /*01c0*/  STG.E.U8 desc[UR4][R6.64], R5 ;  /* 0x0000000506007986 */ /* 0x004fe8000c101104 */
[----:B------:R-:W2:Y:S02]  /*01d0*/  LDG.E.U8 R9, desc[UR4][R2.64+0x1] ;  /* 0x0000010402097981 */ /* 0x000ea4000c1e1100 */
[----:B--2---:R-:W-:-:S06]  /*01e0*/  IMAD.WIDE.U32 R8, R9, 0x4, R10 ;  /* 0x0000000409087825 */ /* 0x004fcc00078e000a */
[----:B------:R-:W2:Y:S04]  /*01f0*/  LDG.E R9, desc[UR4][R8.64] ;  /* 0x0000000408097981 */ /* 0x000ea8000c1e1900 */
[----:B--2---:R-:W-:Y:S04]  /*0200*/  STG.E.U8 desc[UR4][R6.64+0x1], R9 ;  /* 0x0000010906007986 */ /* 0x004fe8000c101104 */
[----:B------:R-:W2:Y:S02]  /*0210*/  LDG.E.U8 R13, desc[UR4][R2.64+0x2] ;  /* 0x00000204020d7981 */ /* 0x000ea4000c1e1100 */
[----:B--2---:R-:W-:-:S06]  /*0220*/  IMAD.WIDE.U32 R10, R13, 0x4, R10 ;  /* 0x000000040d0a7825 */ /* 0x004fcc00078e000a */
[----:B------:R-:W2:Y:S04]  /*0230*/  LDG.E R11, desc[UR4][R10.64] ;  /* 0x000000040a0b7981 */ /* 0x000ea8000c1e1900 */
[----:B--2---:R-:W-:Y:S01]  /*0240*/  STG.E.U8 desc[UR4][R6.64+0x2], R11 ;  /* 0x0000020b06007986 */ /* 0x004fe2000c101104 */
[----:B------:R-:W-:Y:S05]  /*0250*/  EXIT ;  /* 0x000000000000794d */ /* 0x000fea0003800000 */
.L_x_0:
[----:B------:R-:W-:-:S00]  /*0260*/  BRA `(.L_x_0) ;  /* 0xfffffffc00fc7947 */ /* 0x000fc0000383ffff */
[----:B------:R-:W-:-:S00]  /*0270*/  NOP ;  /* 0x0000000000007918 */ /* 0x000fc00000000000 */
        /* <DEDUP_REMOVED lines=8> */
.L_x_3:


//--------------------- .text._Z16histogram_sharedPfPiii --------------------------
	.section	.text._Z16histogram_sharedPfPiii,"ax",@progbits
	.align	128
        .global         _Z16histogram_sharedPfPiii
        .type           _Z16histogram_sharedPfPiii,@function
        .size           _Z16histogram_sharedPfPiii,(.L_x_4 - _Z16histogram_sharedPfPiii)
        .other          _Z16histogram_sharedPfPiii,@"STO_CUDA_ENTRY STV_DEFAULT"
_Z16histogram_sharedPfPiii:
.text._Z16histogram_sharedPfPiii:
[----:B------:R-:W-:Y:S01]  /*0000*/  LDC R1, c[0x0][0x37c] ;  /* 0x0000df00ff017b82 */ /* 0x000fe20000000800 */
[----:B------:R-:W0:Y:S07]  /*0010*/  S2R R5, SR_TID.Y ;  /* 0x0000000000057919 */ /* 0x000e2e0000002200 */
[----:B------:R-:W1:Y:S01]  /*0020*/  LDC R4, c[0x0][0x360] ;  /* 0x0000d800ff047b82 */ /* 0x000e620000000800 */
[----:B------:R-:W2:Y:S01]  /*0030*/  LDCU.64 UR8, c[0x0][0x390] ;  /* 0x00007200ff0877ac */ /* 0x000ea20008000a00 */
[----:B------:R-:W3:Y:S06]  /*0040*/  S2R R7, SR_TID.X ;  /* 0x0000000000077919 */ /* 0x000eec0000002100 */
[----:B------:R-:W0:Y:S08]  /*0050*/  S2UR UR4, SR_CTAID.Y ;  /* 0x00000000000479c3 */ /* 0x000e300000002600 */
[----:B------:R-:W0:Y:S08]  /*0060*/  LDC R0, c[0x0][0x364] ;  /* 0x0000d900ff007b82 */ /* 0x000e300000000800 */
[----:B------:R-:W4:Y:S08]  /*0070*/  S2UR UR5, SR_CgaCtaId ;  /* 0x00000000000579c3 */ /* 0x000f300000008800 */
[----:B------:R-:W1:Y:S01]  /*0080*/  S2UR UR6, SR_CTAID.X ;  /* 0x00000000000679c3 */ /* 0x000e620000002500 */
[----:B---3--:R-:W-:Y:S01]  /*0090*/  ISETP.GT.U32.AND P1, PT, R7, 0xff, PT ;  /* 0x000000ff0700780c */ /* 0x008fe20003f24070 */
[----:B0-----:R-:W-:Y:S01]  /*00a0*/  IMAD R5, R0, UR4, R5 ;  /* 0x0000000400057c24 */ /* 0x001fe2000f8e0205 */
[----:B------:R-:W-:-:S04]  /*00b0*/  UMOV UR4, 0x400 ;  /* 0x0000040000047882 */ /* 0x000fc80000000000 */
[----:B--2---:R-:W-:Y:S01]  /*00c0*/  ISETP.GE.AND P0, PT, R5, UR9, PT ;  /* 0x0000000905007c0c */ /* 0x004fe2000bf06270 */
[----:B----4-:R-:W-:-:S06]  /*00d0*/  ULEA UR4, UR5, UR4, 0x18 ;  /* 0x0000000405047291 */ /* 0x010fcc000f8ec0ff */
[----:B------:R-:W-:Y:S01]  /*00e0*/  LEA R0, R7, UR4, 0x2 ;  /* 0x0000000407007c11 */ /* 0x000fe2000f8e10ff */
[----:B-1----:R-:W-:-:S04]  /*00f0*/  IMAD R4, R4, UR6, R7 ;  /* 0x0000000604047c24 */ /* 0x002fc8000f8e0207 */
[----:B------:R0:W-:Y:S01]  /*0100*/  @!P1 STS [R0], RZ ;  /* 0x000000ff00009388 */ /* 0x0001e20000000800 */
[----:B------:R-:W-:Y:S01]  /*0110*/  BAR.SYNC.DEFER_BLOCKING 0x0 ;  /* 0x0000000000007b1d */ /* 0x000fe20000010000 */
[----:B------:R-:W-:-:S13]  /*0120*/  ISETP.GE.OR P0, PT, R4, UR8, P0 ;  /* 0x0000000804007c0c */ /* 0x000fda0008706670 */
[----:B0-----:R-:W-:Y:S05]  /*0130*/  @P0 EXIT ;  /* 0x000000000000094d */ /* 0x001fea0003800000 */
[----:B------:R-:W0:Y:S01]  /*0140*/  LDC.64 R2, c[0x0][0x380] ;  /* 0x0000e000ff027b82 */ /* 0x000e220000000a00 */
[----:B------:R-:W1:Y:S01]  /*0150*/  LDCU.64 UR6, c[0x0][0x358] ;  /* 0x00006b00ff0677ac */ /* 0x000e620008000a00 */
[----:B------:R-:W-:-:S04]  /*0160*/  IMAD R5, R5, UR8, R4 ;  /* 0x0000000805057c24 */ /* 0x000fc8000f8e0204 */
[----:B0-----:R-:W-:-:S06]  /*0170*/  IMAD.WIDE R2, R5, 0x4, R2 ;  /* 0x0000000405027825 */ /* 0x001fcc00078e0202 */
[----:B-1----:R-:W2:Y:S02]  /*0180*/  LDG.E R2, desc[UR6][R2.64] ;  /* 0x0000000602027981 */ /* 0x002ea4000c1e1900 */
[----:B--2---:R-:W0:Y:S02]  /*0190*/  F2I.TRUNC.NTZ R4, R2 ;  /* 0x0000000200047305 */ /* 0x004e24000020f100 */
[----:B0-----:R-:W-:-:S05]  /*01a0*/  LEA R4, R4, UR4, 0x2 ;  /* 0x0000000404047c11 */ /* 0x001fca000f8e10ff */
[----:B------:R0:W-:Y:S01]  /*01b0*/  ATOMS.POPC.INC.32 RZ, [R4+URZ] ;  /* 0x0000000004ff7f8c */ /* 0x0001e2000d8000ff */
[----:B------:R-:W-:Y:S06]  /*01c0*/  BAR.SYNC.DEFER_BLOCKING 0x0 ;  /* 0x0000000000007b1d */ /* 0x000fec0000010000 */
[----:B------:R-:W-:Y:S05]  /*01d0*/  @P1 EXIT ;  /* 0x000000000000194d */ /* 0x000fea0003800000 */
[----:B------:R-:W1:Y:S01]  /*01e0*/  LDS R5, [R0] ;  /* 0x0000000000057984 */ /* 0x000e620000000800 */
[----:B------:R-:W2:Y:S02]  /*01f0*/  LDC.64 R2, c[0x0][0x388] ;  /* 0x0000e200ff027b82 */ /* 0x000ea40000000a00 */
[----:B--2---:R-:W-:-:S05]  /*0200*/  IMAD.WIDE.U32 R2, R7, 0x4, R2 ;  /* 0x0000000407027825 */ /* 0x004fca00078e0002 */
[----:B-1----:R-:W-:Y:S01]  /*0210*/  REDG.E.ADD.STRONG.GPU desc[UR6][R2.64], R5 ;  /* 0x000000050200798e */ /* 0x002fe2000c12e106 */
[----:B------:R-:W-:Y:S05]  /*0220*/  EXIT ;  /* 0x000000000000794d */ /* 0x000fea0003800000 */
.L_x_1:
        /* <DEDUP_REMOVED lines=13> */
.L_x_4:


//--------------------- .text._Z17rgb2ycbcr_rowwisePhPfiii --------------------------
	.section	.text._Z17rgb2ycbcr_rowwisePhPfiii,"ax",@progbits
	.align	128
        .global         _Z17rgb2ycbcr_rowwisePhPfiii
        .type           _Z17rgb2ycbcr_rowwisePhPfiii,@function
        .size           _Z17rgb2ycbcr_rowwisePhPfiii,(.L_x_5 - _Z17rgb2ycbcr_rowwisePhPfiii)
        .other          _Z17rgb2ycbcr_rowwisePhPfiii,@"STO_CUDA_ENTRY STV_DEFAULT"
_Z17rgb2ycbcr_rowwisePhPfiii:
.text._Z17rgb2ycbcr_rowwisePhPfiii:
        /* <DEDUP_REMOVED lines=15> */
[----:B------:R-:W0:Y:S01]  /*00f0*/  LDCU.64 UR6, c[0x0][0x380] ;  /* 0x00007000ff0677ac */ /* 0x000e220008000a00 */
[----:B------:R-:W-:Y:S01]  /*0100*/  IMAD R3, R3, UR8, R0 ;  /* 0x0000000803037c24 */ /* 0x000fe2000f8e0200 */
[----:B------:R-:W1:Y:S01]  /*0110*/  LDC.64 R4, c[0x0][0x388] ;  /* 0x0000e200ff047b82 */ /* 0x000e620000000a00 */
[----:B------:R-:W2:Y:S02]  /*0120*/  LDCU.64 UR4, c[0x0][0x358] ;  /* 0x00006b00ff0477ac */ /* 0x000ea40008000a00 */
[----:B------:R-:W-:-:S05]  /*0130*/  IMAD R3, R3, 0x3, RZ ;  /* 0x0000000303037824 */ /* 0x000fca00078e02ff */
[----:B0-----:R-:W-:-:S04]  /*0140*/  IADD3 R2, P0, PT, R3, UR6, RZ ;  /* 0x0000000603027c10 */ /* 0x001fc8000ff1e0ff */
[----:B------:R-:W-:-:S05]  /*0150*/  LEA.HI.X.SX32 R3, R3, UR7, 0x1, P0 ;  /* 0x0000000703037c11 */ /* 0x000fca00080f0eff */
[----:B--2---:R-:W2:Y:S04]  /*0160*/  LDG.E.U8 R8, desc[UR4][R2.64+0x1] ;  /* 0x0000010402087981 */ /* 0x004ea8000c1e1100 */
[----:B------:R-:W3:Y:S04]  /*0170*/  LDG.E.U8 R6, desc[UR4][R2.64] ;  /* 0x0000000402067981 */ /* 0x000ee8000c1e1100 */
[----:B------:R-:W4:Y:S01]  /*0180*/  LDG.E.U8 R10, desc[UR4][R2.64+0x2] ;  /* 0x00000204020a7981 */ /* 0x000f22000c1e1100 */
[----:B------:R-:W-:-:S04]  /*0190*/  IMAD R11, R7, UR8, R0 ;  /* 0x00000008070b7c24 */ /* 0x000fc8000f8e0200 */
[----:B-1----:R-:W-:Y:S01]  /*01a0*/  IMAD.WIDE R4, R11, 0x4, R4 ;  /* 0x000000040b047825 */ /* 0x002fe200078e0204 */
[----:B--2---:R-:W-:Y:S02]  /*01b0*/  I2FP.F32.U32 R8, R8 ;  /* 0x0000000800087245 */ /* 0x004fe40000201000 */
[----:B---3--:R-:W-:-:S03]  /*01c0*/  I2FP.F32.U32 R6, R6 ;  /* 0x0000000600067245 */ /* 0x008fc60000201000 */
[----:B------:R-:W-:Y:S01]  /*01d0*/  FMUL R9, R8, 0.58700001239776611328 ;  /* 0x3f1645a208097820 */ /* 0x000fe20000400000 */
[----:B----4-:R-:W-:-:S03]  /*01e0*/  I2FP.F32.U32 R7, R10 ;  /* 0x0000000a00077245 */ /* 0x010fc60000201000 */
[----:B------:R-:W-:-:S04]  /*01f0*/  FFMA R6, R6, 0.29899999499320983887, R9 ;  /* 0x3e99168706067823 */ /* 0x000fc80000000009 */
[----:B------:R-:W-:-:S05]  /*0200*/  FFMA R7, R7, 0.11400000005960464478, R6 ;  /* 0x3de978d507077823 */ /* 0x000fca0000000006 */
[----:B------:R-:W-:Y:S01]  /*0210*/  STG.E desc[UR4][R4.64], R7 ;  /* 0x0000000704007986 */ /* 0x000fe2000c101904 */
[----:B------:R-:W-:Y:S05]  /*0220*/  EXIT ;  /* 0x000000000000794d */ /* 0x000fea0003800000 */
.L_x_2:
        /* <DEDUP_REMOVED lines=13> */
.L_x_5:


//--------------------- .nv.shared.reserved.0     --------------------------
	.section	.nv.shared.reserved.0,"aw",@nobits
	.weak		__nv_reservedSMEM_offset_0_alias
	.size		__nv_reservedSMEM_offset_0_alias, 0, 64
	.other		__nv_reservedSMEM_offset_0_alias,@"STO_CUDA_RESERVED_SHARED STV_DEFAULT"
__nv_reservedSMEM_offset_0_alias:
	.zero		0
	.zero		64


//--------------------- .nv.shared._Z16histogram_sharedPfPiii --------------------------
	.section	.nv.shared._Z16histogram_sharedPfPiii,"aw",@nobits
	.sectionflags	@""
	.align	4
.nv.shared._Z16histogram_sharedPfPiii:
	.zero		2048


//--------------------- .nv.constant0._Z24equalize_and_reconstructPhS_Piiii --------------------------
	.section	.nv.constant0._Z24equalize_and_reconstructPhS_Piiii,"a",@progbits
	.sectionflags	@""
	.align	4
.nv.constant0._Z24equalize_and_reconstructPhS_Piiii:
	.zero		932


//--------------------- .nv.constant0._Z16histogram_sharedPfPiii --------------------------
	.section	.nv.constant0._Z16histogram_sharedPfPiii,"a",@progbits
	.sectionflags	@""
	.align	4
.nv.constant0._Z16histogram_sharedPfPiii:
	.zero		920


//--------------------- .nv.constant0._Z17rgb2ycbcr_rowwisePhPfiii --------------------------
	.section	.nv.constant0._Z17rgb2ycbcr_rowwisePhPfiii,"a",@progbits
	.sectionflags	@""
	.align	4
.nv.constant0._Z17rgb2ycbcr_rowwisePhPfiii:
	.zero		924


//--------------------- SYMBOLS --------------------------

	.type		.nv.reservedSmem.offset0,@object
	.size		.nv.reservedSmem.offset0,0x4
	.type		.nv.reservedSmem.cap,@object
	.size		.nv.reservedSmem.cap,0x4
